//
// Generated by NVIDIA NVVM Compiler
//
// Compiler Build ID: CL-36424714
// Cuda compilation tools, release 13.0, V13.0.88
// Based on NVVM 20.0.0
//

.version 9.0
.target sm_100
.address_size 64

	// .globl	_Z12kldivergencePKfS0_Pfm

.visible .entry _Z12kldivergencePKfS0_Pfm(
	.param .u64 .ptr .align 1 _Z12kldivergencePKfS0_Pfm_param_0,
	.param .u64 .ptr .align 1 _Z12kldivergencePKfS0_Pfm_param_1,
	.param .u64 .ptr .align 1 _Z12kldivergencePKfS0_Pfm_param_2,
	.param .u64 _Z12kldivergencePKfS0_Pfm_param_3
)
{
	.reg .pred 	%p<2>;
	.reg .b32 	%r<5>;
	.reg .b32 	%f<9>;
	.reg .b64 	%rd<13>;

	ld.param.u64 	%rd2, [_Z12kldivergencePKfS0_Pfm_param_0];
	ld.param.u64 	%rd3, [_Z12kldivergencePKfS0_Pfm_param_1];
	ld.param.u64 	%rd4, [_Z12kldivergencePKfS0_Pfm_param_2];
	ld.param.u64 	%rd5, [_Z12kldivergencePKfS0_Pfm_param_3];
	mov.u32 	%r1, %ntid.x;
	mov.u32 	%r2, %ctaid.x;
	mov.u32 	%r3, %tid.x;
	mad.lo.s32 	%r4, %r1, %r2, %r3;
	cvt.s64.s32 	%rd1, %r4;
	setp.le.u64 	%p1, %rd5, %rd1;
	@%p1 bra 	$L__BB0_2;
	cvta.to.global.u64 	%rd6, %rd3;
	cvta.to.global.u64 	%rd7, %rd2;
	cvta.to.global.u64 	%rd8, %rd4;
	shl.b64 	%rd9, %rd1, 2;
	add.s64 	%rd10, %rd6, %rd9;
	ld.global.nc.f32 	%f1, [%rd10];
	lg2.approx.f32 	%f2, %f1;
	mul.f32 	%f3, %f2, 0f3F317218;
	add.s64 	%rd11, %rd7, %rd9;
	ld.global.nc.f32 	%f4, [%rd11];
	lg2.approx.f32 	%f5, %f4;
	mul.f32 	%f6, %f5, 0f3F317218;
	sub.f32 	%f7, %f3, %f6;
	mul.f32 	%f8, %f1, %f7;
	add.s64 	%rd12, %rd8, %rd9;
	st.global.f32 	[%rd12], %f8;
$L__BB0_2:
	ret;

}


// ===== COMPILED SASS (sm_100) =====

	.target	sm_100

	.elftype	@"ET_EXEC"


//--------------------- .note.nv.tkinfo           --------------------------
	.section	.note.nv.tkinfo,"",@"SHT_NOTE"
	.sectionflags	@"SHF_NOTE_NV_TKINFO"
	.tkinfo
        /*0018*/ 	.word	0x00000002
        /*0030*/ 	.string	""
        /*0030*/ 	.string	"ptxas"
        /*0030*/ 	.string	"Cuda compilation tools, release 13.0, V13.0.88"
        /*0030*/ 	.string	"Build cuda_13.0.r13.0/compiler.36424714_0"
        /*0030*/ 	.string	"-arch sm_100 -m 64 "



//--------------------- .note.nv.cuinfo           --------------------------
	.section	.note.nv.cuinfo,"",@"SHT_NOTE"
	.sectionflags	@"SHF_NOTE_NV_CUINFO"
        /*0018*/ 	.short	0x0002
        /*001a*/ 	.short	0x0064
        /*001c*/ 	.short	0x0082
	.zero		2


//--------------------- .nv.info                  --------------------------
	.section	.nv.info,"",@"SHT_CUDA_INFO"
	.align	4


	//----- nvinfo : EIATTR_REGCOUNT
	.align		4
        /*0000*/ 	.byte	0x04, 0x2f
        /*0002*/ 	.short	(.L_1 - .L_0)
	.align		4
.L_0:
        /*0004*/ 	.word	index@(_Z12kldivergencePKfS0_Pfm)
        /*0008*/ 	.word	0x0000000e


	//----- nvinfo : EIATTR_FRAME_SIZE
	.align		4
.L_1:
        /*000c*/ 	.byte	0x04, 0x11
        /*000e*/ 	.short	(.L_3 - .L_2)
	.align		4
.L_2:
        /*0010*/ 	.word	index@(_Z12kldivergencePKfS0_Pfm)
        /*0014*/ 	.word	0x00000000


	//----- nvinfo : EIATTR_MIN_STACK_SIZE
	.align		4
.L_3:
        /*0018*/ 	.byte	0x04, 0x12
        /*001a*/ 	.short	(.L_5 - .L_4)
	.align		4
.L_4:
        /*001c*/ 	.word	index@(_Z12kldivergencePKfS0_Pfm)
        /*0020*/ 	.word	0x00000000
.L_5:


//--------------------- .nv.compat                --------------------------
	.section	.nv.compat,"",@"SHT_CUDA_COMPAT_INFO"
	.align	4
        /*0000*/ 	.byte	0x02, 0x09, 0x00, 0x00, 0x02, 0x02, 0x01, 0x00, 0x02, 0x05, 0x05, 0x00, 0x03, 0x07, 0x01, 0x01
        /*0010*/ 	.byte	0x02, 0x03, 0x00, 0x00, 0x02, 0x06, 0x01, 0x00, 0x04, 0x0b, 0x08, 0x00, 0x01, 0x00, 0x00, 0x00
        /*0020*/ 	.byte	0x00, 0x00, 0x00, 0x00


//--------------------- .nv.info._Z12kldivergencePKfS0_Pfm --------------------------
	.section	.nv.info._Z12kldivergencePKfS0_Pfm,"",@"SHT_CUDA_INFO"
	.sectionflags	@""
	.align	4


	//----- nvinfo : EIATTR_CUDA_API_VERSION
	.align		4
        /*0000*/ 	.byte	0x04, 0x37
        /*0002*/ 	.short	(.L_7 - .L_6)
.L_6:
        /*0004*/ 	.word	0x00000082


	//----- nvinfo : EIATTR_KPARAM_INFO
	.align		4
.L_7:
        /*0008*/ 	.byte	0x04, 0x17
        /*000a*/ 	.short	(.L_9 - .L_8)
.L_8:
        /*000c*/ 	.word	0x00000000
        /*0010*/ 	.short	0x0003
        /*0012*/ 	.short	0x0018
        /*0014*/ 	.byte	0x00, 0xf0, 0x21, 0x00


	//----- nvinfo : EIATTR_KPARAM_INFO
	.align		4
.L_9:
        /*0018*/ 	.byte	0x04, 0x17
        /*001a*/ 	.short	(.L_11 - .L_10)
.L_10:
        /*001c*/ 	.word	0x00000000
        /*0020*/ 	.short	0x0002
        /*0022*/ 	.short	0x0010
        /*0024*/ 	.byte	0x00, 0xf5, 0x21, 0x00


	//----- nvinfo : EIATTR_KPARAM_INFO
	.align		4
.L_11:
        /*0028*/ 	.byte	0x04, 0x17
        /*002a*/ 	.short	(.L_13 - .L_12)
.L_12:
        /*002c*/ 	.word	0x00000000
        /*0030*/ 	.short	0x0001
        /*0032*/ 	.short	0x0008
        /*0034*/ 	.byte	0x00, 0xf5, 0x21, 0x00


	//----- nvinfo : EIATTR_KPARAM_INFO
	.align		4
.L_13:
        /*0038*/ 	.byte	0x04, 0x17
        /*003a*/ 	.short	(.L_15 - .L_14)
.L_14:
        /*003c*/ 	.word	0x00000000
        /*0040*/ 	.short	0x0000
        /*0042*/ 	.short	0x0000
        /*0044*/ 	.byte	0x00, 0xf5, 0x21, 0x00


	//----- nvinfo : EIATTR_SPARSE_MMA_MASK
	.align		4
.L_15:
        /*0048*/ 	.byte	0x03, 0x50
        /*004a*/ 	.short	0x0000


	//----- nvinfo : EIATTR_MAXREG_COUNT
	.align		4
        /*004c*/ 	.byte	0x03, 0x1b
        /*004e*/ 	.short	0x00ff


	//----- nvinfo : EIATTR_MERCURY_ISA_VERSION
	.align		4
        /*0050*/ 	.byte	0x03, 0x5f
        /*0052*/ 	.short	0x0101


	//----- nvinfo : EIATTR_VRC_CTA_INIT_COUNT
	.align		4
        /*0054*/ 	.byte	0x02, 0x4a
	.zero		1
	.zero		1


	//----- nvinfo : EIATTR_EXIT_INSTR_OFFSETS
	.align		4
        /*0058*/ 	.byte	0x04, 0x1c
        /*005a*/ 	.short	(.L_17 - .L_16)


	//   ....[0]....
.L_16:
        /*005c*/ 	.word	0x00000090


	//   ....[1]....
        /*0060*/ 	.word	0x00000240


	//----- nvinfo : EIATTR_CBANK_PARAM_SIZE
	.align		4
.L_17:
        /*0064*/ 	.byte	0x03, 0x19
        /*0066*/ 	.short	0x0020


	//----- nvinfo : EIATTR_PARAM_CBANK
	.align		4
        /*0068*/ 	.byte	0x04, 0x0a
        /*006a*/ 	.short	(.L_19 - .L_18)
	.align		4
.L_18:
        /*006c*/ 	.word	index@(.nv.constant0._Z12kldivergencePKfS0_Pfm)
        /*0070*/ 	.short	0x0380
        /*0072*/ 	.short	0x0020


	//----- nvinfo : EIATTR_SW_WAR
	.align		4
.L_19:
        /*0074*/ 	.byte	0x04, 0x36
        /*0076*/ 	.short	(.L_21 - .L_20)
.L_20:
        /*0078*/ 	.word	0x00000008
.L_21:


//--------------------- .nv.callgraph             --------------------------
	.section	.nv.callgraph,"",@"SHT_CUDA_CALLGRAPH"
	.align	4
	.sectionentsize	8
	.align		4
        /*0000*/ 	.word	0x00000000
	.align		4
        /*0004*/ 	.word	0xffffffff
	.align		4
        /*0008*/ 	.word	0x00000000
	.align		4
        /*000c*/ 	.word	0xfffffffe
	.align		4
        /*0010*/ 	.word	0x00000000
	.align		4
        /*0014*/ 	.word	0xfffffffd
	.align		4
        /*0018*/ 	.word	0x00000000
	.align		4
        /*001c*/ 	.word	0xfffffffc


//--------------------- .text._Z12kldivergencePKfS0_Pfm --------------------------
	.section	.text._Z12kldivergencePKfS0_Pfm,"ax",@progbits
	.align	128
        .global         _Z12kldivergencePKfS0_Pfm
        .type           _Z12kldivergencePKfS0_Pfm,@function
        .size           _Z12kldivergencePKfS0_Pfm,(.L_x_1 - _Z12kldivergencePKfS0_Pfm)
        .other          _Z12kldivergencePKfS0_Pfm,@"STO_CUDA_ENTRY STV_DEFAULT"
_Z12kldivergencePKfS0_Pfm:
.text._Z12kldivergencePKfS0_Pfm:
[----:B------:R-:W-:Y:S01]  /*0000*/  LDC R1, c[0x0][0x37c] ;  /* 0x0000df00ff017b82 */ /* 0x000fe20000000800 */
[----:B------:R-:W0:Y:S01]  /*0010*/  S2R R0, SR_CTAID.X ;  /* 0x0000000000007919 */ /* 0x000e220000002500 */
[----:B------:R-:W0:Y:S01]  /*0020*/  LDCU UR4, c[0x0][0x360] ;  /* 0x00006c00ff0477ac */ /* 0x000e220008000800 */
[----:B------:R-:W0:Y:S01]  /*0030*/  S2R R3, SR_TID.X ;  /* 0x0000000000037919 */ /* 0x000e220000002100 */
[----:B------:R-:W1:Y:S01]  /*0040*/  LDCU.64 UR6, c[0x0][0x398] ;  /* 0x00007300ff0677ac */ /* 0x000e620008000a00 */
[----:B0-----:R-:W-:-:S05]  /*0050*/  IMAD R0, R0, UR4, R3 ;  /* 0x0000000400007c24 */ /* 0x001fca000f8e0203 */
[----:B-1----:R-:W-:Y:S02]  /*0060*/  ISETP.GE.U32.AND P0, PT, R0, UR6, PT ;  /* 0x0000000600007c0c */ /* 0x002fe4000bf06070 */
[----:B------:R-:W-:-:S04]  /*0070*/  SHF.R.S32.HI R3, RZ, 0x1f, R0 ;  /* 0x0000001fff037819 */ /* 0x000fc80000011400 */
[----:B------:R-:W-:-:S13]  /*0080*/  ISETP.GE.U32.AND.EX P0, PT, R3, UR7, PT, P0 ;  /* 0x0000000703007c0c */ /* 0x000fda000bf06100 */
[----:B------:R-:W-:Y:S05]  /*0090*/  @P0 EXIT ;  /* 0x000000000000094d */ /* 0x000fea0003800000 */
[----:B------:R-:W0:Y:S01]  /*00a0*/  LDCU.128 UR8, c[0x0][0x380] ;  /* 0x00007000ff0877ac */ /* 0x000e220008000c00 */
[C---:B------:R-:W-:Y:S01]  /*00b0*/  IMAD.SHL.U32 R10, R0.reuse, 0x4, RZ ;  /* 0x00000004000a7824 */ /* 0x040fe200078e00ff */
[----:B------:R-:W-:Y:S01]  /*00c0*/  SHF.L.U64.HI R11, R0, 0x2, R3 ;  /* 0x00000002000b7819 */ /* 0x000fe20000010203 */
[----:B------:R-:W1:Y:S01]  /*00d0*/  LDCU.64 UR4, c[0x0][0x358] ;  /* 0x00006b00ff0477ac */ /* 0x000e620008000a00 */
[----:B------:R-:W2:Y:S02]  /*00e0*/  LDCU.64 UR6, c[0x0][0x390] ;  /* 0x00007200ff0677ac */ /* 0x000ea40008000a00 */
[----:B0-----:R-:W-:-:S04]  /*00f0*/  IADD3 R4, P0, PT, R10, UR8, RZ ;  /* 0x000000080a047c10 */ /* 0x001fc8000ff1e0ff */
[----:B------:R-:W-:Y:S02]  /*0100*/  IADD3.X R5, PT, PT, R11, UR9, RZ, P0, !PT ;  /* 0x000000090b057c10 */ /* 0x000fe400087fe4ff */
[----:B------:R-:W-:-:S03]  /*0110*/  IADD3 R2, P0, PT, R10, UR10, RZ ;  /* 0x0000000a0a027c10 */ /* 0x000fc6000ff1e0ff */
[----:B-1----:R-:W3:Y:S01]  /*0120*/  LDG.E.CONSTANT R8, desc[UR4][R4.64] ;  /* 0x0000000404087981 */ /* 0x002ee2000c1e9900 */
[----:B------:R-:W-:-:S05]  /*0130*/  IADD3.X R3, PT, PT, R11, UR11, RZ, P0, !PT ;  /* 0x0000000b0b037c10 */ /* 0x000fca00087fe4ff */
[----:B------:R-:W4:Y:S01]  /*0140*/  LDG.E.CONSTANT R0, desc[UR4][R2.64] ;  /* 0x0000000402007981 */ /* 0x000f22000c1e9900 */
[----:B---3--:R-:W-:Y:S01]  /*0150*/  FSETP.GEU.AND P1, PT, |R8|, 1.175494350822287508e-38, PT ;  /* 0x008000000800780b */ /* 0x008fe20003f2e200 */
[C---:B----4-:R-:W-:Y:S01]  /*0160*/  FMUL R7, R0.reuse, 16777216 ;  /* 0x4b80000000077820 */ /* 0x050fe20000400000 */
[----:B------:R-:W-:-:S04]  /*0170*/  FSETP.GEU.AND P0, PT, |R0|, 1.175494350822287508e-38, PT ;  /* 0x008000000000780b */ /* 0x000fc80003f0e200 */
[----:B------:R-:W-:-:S07]  /*0180*/  FSEL R7, R7, R0, !P0 ;  /* 0x0000000007077208 */ /* 0x000fce0004000000 */
[----:B------:R-:W-:Y:S01]  /*0190*/  @!P1 FMUL R8, R8, 16777216 ;  /* 0x4b80000008089820 */ /* 0x000fe20000400000 */
[----:B------:R-:W0:Y:S08]  /*01a0*/  MUFU.LG2 R6, R7 ;  /* 0x0000000700067308 */ /* 0x000e300000000c00 */
[----:B------:R-:W1:Y:S01]  /*01b0*/  MUFU.LG2 R9, R8 ;  /* 0x0000000800097308 */ /* 0x000e620000000c00 */
[----:B0-----:R-:W-:Y:S01]  /*01c0*/  @!P0 FADD R6, R6, -24 ;  /* 0xc1c0000006068421 */ /* 0x001fe20000000000 */
[----:B--2---:R-:W-:-:S04]  /*01d0*/  IADD3 R2, P0, PT, R10, UR6, RZ ;  /* 0x000000060a027c10 */ /* 0x004fc8000ff1e0ff */
[----:B------:R-:W-:Y:S01]  /*01e0*/  IADD3.X R3, PT, PT, R11, UR7, RZ, P0, !PT ;  /* 0x000000070b037c10 */ /* 0x000fe200087fe4ff */
[----:B-1----:R-:W-:-:S04]  /*01f0*/  @!P1 FADD R9, R9, -24 ;  /* 0xc1c0000009099421 */ /* 0x002fc80000000000 */
[----:B------:R-:W-:-:S04]  /*0200*/  FMUL R9, R9, 0.69314718246459960938 ;  /* 0x3f31721809097820 */ /* 0x000fc80000400000 */
[----:B------:R-:W-:-:S04]  /*0210*/  FFMA R9, R6, 0.69314718246459960938, -R9 ;  /* 0x3f31721806097823 */ /* 0x000fc80000000809 */
[----:B------:R-:W-:-:S05]  /*0220*/  FMUL R9, R0, R9 ;  /* 0x0000000900097220 */ /* 0x000fca0000400000 */
[----:B------:R-:W-:Y:S01]  /*0230*/  STG.E desc[UR4][R2.64], R9 ;  /* 0x0000000902007986 */ /* 0x000fe2000c101904 */
[----:B------:R-:W-:Y:S05]  /*0240*/  EXIT ;  /* 0x000000000000794d */ /* 0x000fea0003800000 */
.L_x_0:
[----:B------:R-:W-:-:S00]  /*0250*/  BRA `(.L_x_0) ;  /* 0xfffffffc00fc7947 */ /* 0x000fc0000383ffff */
[----:B------:R-:W-:-:S00]  /*0260*/  NOP ;  /* 0x0000000000007918 */ /* 0x000fc00000000000 */
        /* <DEDUP_REMOVED lines=9> */
.L_x_1:


//--------------------- .nv.shared.reserved.0     --------------------------
	.section	.nv.shared.reserved.0,"aw",@nobits
	.weak		__nv_reservedSMEM_offset_0_alias
	.size		__nv_reservedSMEM_offset_0_alias, 0, 64
	.other		__nv_reservedSMEM_offset_0_alias,@"STO_CUDA_RESERVED_SHARED STV_DEFAULT"
__nv_reservedSMEM_offset_0_alias:
	.zero		0
	.zero		64


//--------------------- .nv.constant0._Z12kldivergencePKfS0_Pfm --------------------------
	.section	.nv.constant0._Z12kldivergencePKfS0_Pfm,"a",@progbits
	.sectionflags	@""
	.align	4
.nv.constant0._Z12kldivergencePKfS0_Pfm:
	.zero		928


//--------------------- SYMBOLS --------------------------

	.type		.nv.reservedSmem.offset0,@object
	.size		.nv.reservedSmem.offset0,0x4
